//
// Generated by NVIDIA NVVM Compiler
//
// Compiler Build ID: CL-36424714
// Cuda compilation tools, release 13.0, V13.0.88
// Based on NVVM 20.0.0
//

.version 9.0
.target sm_100
.address_size 64

	// .globl	_ZN3cub18CUB_300001_SM_10006detail11EmptyKernelIvEEvv
.global .align 1 .b8 _ZN41_INTERNAL_e79d1446_4_k_cu_10d27155_1496244cuda3std3__45__cpo5beginE[1];
.global .align 1 .b8 _ZN41_INTERNAL_e79d1446_4_k_cu_10d27155_1496244cuda3std3__45__cpo3endE[1];
.global .align 1 .b8 _ZN41_INTERNAL_e79d1446_4_k_cu_10d27155_1496244cuda3std3__45__cpo6cbeginE[1];
.global .align 1 .b8 _ZN41_INTERNAL_e79d1446_4_k_cu_10d27155_1496244cuda3std3__45__cpo4cendE[1];
.global .align 1 .b8 _ZN41_INTERNAL_e79d1446_4_k_cu_10d27155_1496244cuda3std3__45__cpo6rbeginE[1];
.global .align 1 .b8 _ZN41_INTERNAL_e79d1446_4_k_cu_10d27155_1496244cuda3std3__45__cpo4rendE[1];
.global .align 1 .b8 _ZN41_INTERNAL_e79d1446_4_k_cu_10d27155_1496244cuda3std3__45__cpo7crbeginE[1];
.global .align 1 .b8 _ZN41_INTERNAL_e79d1446_4_k_cu_10d27155_1496244cuda3std3__45__cpo5crendE[1];
.global .align 1 .b8 _ZN41_INTERNAL_e79d1446_4_k_cu_10d27155_1496244cuda3std3__443_GLOBAL__N__e79d1446_4_k_cu_10d27155_1496246ignoreE[1];
.global .align 1 .b8 _ZN41_INTERNAL_e79d1446_4_k_cu_10d27155_1496244cuda3std3__419piecewise_constructE[1];
.global .align 1 .b8 _ZN41_INTERNAL_e79d1446_4_k_cu_10d27155_1496244cuda3std3__48in_placeE[1];
.global .align 1 .b8 _ZN41_INTERNAL_e79d1446_4_k_cu_10d27155_1496244cuda3std3__420unreachable_sentinelE[1];
.global .align 1 .b8 _ZN41_INTERNAL_e79d1446_4_k_cu_10d27155_1496244cuda3std3__47nulloptE[1];
.global .align 1 .b8 _ZN41_INTERNAL_e79d1446_4_k_cu_10d27155_1496244cuda3std3__48unexpectE[1];
.global .align 1 .b8 _ZN41_INTERNAL_e79d1446_4_k_cu_10d27155_1496244cuda3std6ranges3__45__cpo4swapE[1];
.global .align 1 .b8 _ZN41_INTERNAL_e79d1446_4_k_cu_10d27155_1496244cuda3std6ranges3__45__cpo9iter_moveE[1];
.global .align 1 .b8 _ZN41_INTERNAL_e79d1446_4_k_cu_10d27155_1496244cuda3std6ranges3__45__cpo5beginE[1];
.global .align 1 .b8 _ZN41_INTERNAL_e79d1446_4_k_cu_10d27155_1496244cuda3std6ranges3__45__cpo3endE[1];
.global .align 1 .b8 _ZN41_INTERNAL_e79d1446_4_k_cu_10d27155_1496244cuda3std6ranges3__45__cpo6cbeginE[1];
.global .align 1 .b8 _ZN41_INTERNAL_e79d1446_4_k_cu_10d27155_1496244cuda3std6ranges3__45__cpo4cendE[1];
.global .align 1 .b8 _ZN41_INTERNAL_e79d1446_4_k_cu_10d27155_1496244cuda3std6ranges3__45__cpo7advanceE[1];
.global .align 1 .b8 _ZN41_INTERNAL_e79d1446_4_k_cu_10d27155_1496244cuda3std6ranges3__45__cpo9iter_swapE[1];
.global .align 1 .b8 _ZN41_INTERNAL_e79d1446_4_k_cu_10d27155_1496244cuda3std6ranges3__45__cpo4nextE[1];
.global .align 1 .b8 _ZN41_INTERNAL_e79d1446_4_k_cu_10d27155_1496244cuda3std6ranges3__45__cpo4prevE[1];
.global .align 1 .b8 _ZN41_INTERNAL_e79d1446_4_k_cu_10d27155_1496244cuda3std6ranges3__45__cpo4dataE[1];
.global .align 1 .b8 _ZN41_INTERNAL_e79d1446_4_k_cu_10d27155_1496244cuda3std6ranges3__45__cpo5cdataE[1];
.global .align 1 .b8 _ZN41_INTERNAL_e79d1446_4_k_cu_10d27155_1496244cuda3std6ranges3__45__cpo4sizeE[1];
.global .align 1 .b8 _ZN41_INTERNAL_e79d1446_4_k_cu_10d27155_1496244cuda3std6ranges3__45__cpo5ssizeE[1];
.global .align 1 .b8 _ZN41_INTERNAL_e79d1446_4_k_cu_10d27155_1496244cuda3std6ranges3__45__cpo8distanceE[1];
.global .align 1 .b8 _ZN41_INTERNAL_e79d1446_4_k_cu_10d27155_1496246thrust24THRUST_300001_SM_1000_NS6system6detail10sequential3seqE[1];
.global .align 1 .b8 _ZN41_INTERNAL_e79d1446_4_k_cu_10d27155_1496246thrust24THRUST_300001_SM_1000_NS6system3cpp3parE[1];
.global .align 1 .b8 _ZN41_INTERNAL_e79d1446_4_k_cu_10d27155_1496246thrust24THRUST_300001_SM_1000_NS8cuda_cub3parE[1];
.global .align 1 .b8 _ZN41_INTERNAL_e79d1446_4_k_cu_10d27155_1496246thrust24THRUST_300001_SM_1000_NS8cuda_cub10par_nosyncE[1];
.global .align 1 .b8 _ZN41_INTERNAL_e79d1446_4_k_cu_10d27155_1496246thrust24THRUST_300001_SM_1000_NS12placeholders2_1E[1];
.global .align 1 .b8 _ZN41_INTERNAL_e79d1446_4_k_cu_10d27155_1496246thrust24THRUST_300001_SM_1000_NS12placeholders2_2E[1];
.global .align 1 .b8 _ZN41_INTERNAL_e79d1446_4_k_cu_10d27155_1496246thrust24THRUST_300001_SM_1000_NS12placeholders2_3E[1];
.global .align 1 .b8 _ZN41_INTERNAL_e79d1446_4_k_cu_10d27155_1496246thrust24THRUST_300001_SM_1000_NS12placeholders2_4E[1];
.global .align 1 .b8 _ZN41_INTERNAL_e79d1446_4_k_cu_10d27155_1496246thrust24THRUST_300001_SM_1000_NS12placeholders2_5E[1];
.global .align 1 .b8 _ZN41_INTERNAL_e79d1446_4_k_cu_10d27155_1496246thrust24THRUST_300001_SM_1000_NS12placeholders2_6E[1];
.global .align 1 .b8 _ZN41_INTERNAL_e79d1446_4_k_cu_10d27155_1496246thrust24THRUST_300001_SM_1000_NS12placeholders2_7E[1];
.global .align 1 .b8 _ZN41_INTERNAL_e79d1446_4_k_cu_10d27155_1496246thrust24THRUST_300001_SM_1000_NS12placeholders2_8E[1];
.global .align 1 .b8 _ZN41_INTERNAL_e79d1446_4_k_cu_10d27155_1496246thrust24THRUST_300001_SM_1000_NS12placeholders2_9E[1];
.global .align 1 .b8 _ZN41_INTERNAL_e79d1446_4_k_cu_10d27155_1496246thrust24THRUST_300001_SM_1000_NS12placeholders3_10E[1];
.global .align 1 .b8 _ZN41_INTERNAL_e79d1446_4_k_cu_10d27155_1496246thrust24THRUST_300001_SM_1000_NS3seqE[1];
.global .align 1 .b8 _ZN41_INTERNAL_e79d1446_4_k_cu_10d27155_1496246thrust24THRUST_300001_SM_1000_NS6deviceE[1];

.visible .entry _ZN3cub18CUB_300001_SM_10006detail11EmptyKernelIvEEvv()
{


	ret;

}


// ===== COMPILED SASS (sm_100) =====

	.target	sm_100

	.elftype	@"ET_EXEC"


//--------------------- .note.nv.tkinfo           --------------------------
	.section	.note.nv.tkinfo,"",@"SHT_NOTE"
	.sectionflags	@"SHF_NOTE_NV_TKINFO"
	.tkinfo
        /*0018*/ 	.word	0x00000002
        /*0030*/ 	.string	""
        /*0030*/ 	.string	"ptxas"
        /*0030*/ 	.string	"Cuda compilation tools, release 13.0, V13.0.88"
        /*0030*/ 	.string	"Build cuda_13.0.r13.0/compiler.36424714_0"
        /*0030*/ 	.string	"-arch sm_100 -m 64 "



//--------------------- .note.nv.cuinfo           --------------------------
	.section	.note.nv.cuinfo,"",@"SHT_NOTE"
	.sectionflags	@"SHF_NOTE_NV_CUINFO"
        /*0018*/ 	.short	0x0002
        /*001a*/ 	.short	0x0064
        /*001c*/ 	.short	0x0082
	.zero		2


//--------------------- .nv.info                  --------------------------
	.section	.nv.info,"",@"SHT_CUDA_INFO"
	.align	4


	//----- nvinfo : EIATTR_REGCOUNT
	.align		4
        /*0000*/ 	.byte	0x04, 0x2f
        /*0002*/ 	.short	(.L_46 - .L_45)
	.align		4
.L_45:
        /*0004*/ 	.word	index@(_ZN3cub18CUB_300001_SM_10006detail11EmptyKernelIvEEvv)
        /*0008*/ 	.word	0x00000004


	//----- nvinfo : EIATTR_FRAME_SIZE
	.align		4
.L_46:
        /*000c*/ 	.byte	0x04, 0x11
        /*000e*/ 	.short	(.L_48 - .L_47)
	.align		4
.L_47:
        /*0010*/ 	.word	index@(_ZN3cub18CUB_300001_SM_10006detail11EmptyKernelIvEEvv)
        /*0014*/ 	.word	0x00000000


	//----- nvinfo : EIATTR_MIN_STACK_SIZE
	.align		4
.L_48:
        /*0018*/ 	.byte	0x04, 0x12
        /*001a*/ 	.short	(.L_50 - .L_49)
	.align		4
.L_49:
        /*001c*/ 	.word	index@(_ZN3cub18CUB_300001_SM_10006detail11EmptyKernelIvEEvv)
        /*0020*/ 	.word	0x00000000
.L_50:


//--------------------- .nv.compat                --------------------------
	.section	.nv.compat,"",@"SHT_CUDA_COMPAT_INFO"
	.align	4
        /*0000*/ 	.byte	0x02, 0x09, 0x00, 0x00, 0x02, 0x02, 0x01, 0x00, 0x02, 0x05, 0x05, 0x00, 0x03, 0x07, 0x01, 0x01
        /*0010*/ 	.byte	0x02, 0x03, 0x00, 0x00, 0x02, 0x06, 0x01, 0x00, 0x04, 0x0b, 0x08, 0x00, 0x09, 0x00, 0x00, 0x00
        /*0020*/ 	.byte	0x00, 0x00, 0x00, 0x00


//--------------------- .nv.info._ZN3cub18CUB_300001_SM_10006detail11EmptyKernelIvEEvv --------------------------
	.section	.nv.info._ZN3cub18CUB_300001_SM_10006detail11EmptyKernelIvEEvv,"",@"SHT_CUDA_INFO"
	.sectionflags	@""
	.align	4


	//----- nvinfo : EIATTR_CUDA_API_VERSION
	.align		4
        /*0000*/ 	.byte	0x04, 0x37
        /*0002*/ 	.short	(.L_52 - .L_51)
.L_51:
        /*0004*/ 	.word	0x00000082


	//----- nvinfo : EIATTR_SPARSE_MMA_MASK
	.align		4
.L_52:
        /*0008*/ 	.byte	0x03, 0x50
        /*000a*/ 	.short	0x0000


	//----- nvinfo : EIATTR_MAXREG_COUNT
	.align		4
        /*000c*/ 	.byte	0x03, 0x1b
        /*000e*/ 	.short	0x00ff


	//----- nvinfo : EIATTR_MERCURY_ISA_VERSION
	.align		4
        /*0010*/ 	.byte	0x03, 0x5f
        /*0012*/ 	.short	0x0101


	//----- nvinfo : EIATTR_VRC_CTA_INIT_COUNT
	.align		4
        /*0014*/ 	.byte	0x02, 0x4a
	.zero		1
	.zero		1


	//----- nvinfo : EIATTR_EXIT_INSTR_OFFSETS
	.align		4
        /*0018*/ 	.byte	0x04, 0x1c
        /*001a*/ 	.short	(.L_54 - .L_53)


	//   ....[0]....
.L_53:
        /*001c*/ 	.word	0x00000010


	//----- nvinfo : EIATTR_SW_WAR
	.align		4
.L_54:
        /*0020*/ 	.byte	0x04, 0x36
        /*0022*/ 	.short	(.L_56 - .L_55)
.L_55:
        /*0024*/ 	.word	0x00000008
.L_56:


//--------------------- .nv.callgraph             --------------------------
	.section	.nv.callgraph,"",@"SHT_CUDA_CALLGRAPH"
	.align	4
	.sectionentsize	8
	.align		4
        /*0000*/ 	.word	0x00000000
	.align		4
        /*0004*/ 	.word	0xffffffff
	.align		4
        /*0008*/ 	.word	0x00000000
	.align		4
        /*000c*/ 	.word	0xfffffffe
	.align		4
        /*0010*/ 	.word	0x00000000
	.align		4
        /*0014*/ 	.word	0xfffffffd
	.align		4
        /*0018*/ 	.word	0x00000000
	.align		4
        /*001c*/ 	.word	0xfffffffc


//--------------------- .nv.constant4             --------------------------
	.section	.nv.constant4,"a",@progbits
	.align	8
	.align		8
.nv.constant4:
        /*0000*/ 	.dword	_ZN41_INTERNAL_e79d1446_4_k_cu_10d27155_1499144cuda3std3__45__cpo5beginE
	.align		8
        /*0008*/ 	.dword	_ZN41_INTERNAL_e79d1446_4_k_cu_10d27155_1499144cuda3std3__45__cpo3endE
	.align		8
        /*0010*/ 	.dword	_ZN41_INTERNAL_e79d1446_4_k_cu_10d27155_1499144cuda3std3__45__cpo6cbeginE
	.align		8
        /*0018*/ 	.dword	_ZN41_INTERNAL_e79d1446_4_k_cu_10d27155_1499144cuda3std3__45__cpo4cendE
	.align		8
        /*0020*/ 	.dword	_ZN41_INTERNAL_e79d1446_4_k_cu_10d27155_1499144cuda3std3__45__cpo6rbeginE
	.align		8
        /*0028*/ 	.dword	_ZN41_INTERNAL_e79d1446_4_k_cu_10d27155_1499144cuda3std3__45__cpo4rendE
	.align		8
        /*0030*/ 	.dword	_ZN41_INTERNAL_e79d1446_4_k_cu_10d27155_1499144cuda3std3__45__cpo7crbeginE
	.align		8
        /*0038*/ 	.dword	_ZN41_INTERNAL_e79d1446_4_k_cu_10d27155_1499144cuda3std3__45__cpo5crendE
	.align		8
        /*0040*/ 	.dword	_ZN41_INTERNAL_e79d1446_4_k_cu_10d27155_1499144cuda3std3__443_GLOBAL__N__e79d1446_4_k_cu_10d27155_1499146ignoreE
	.align		8
        /*0048*/ 	.dword	_ZN41_INTERNAL_e79d1446_4_k_cu_10d27155_1499144cuda3std3__419piecewise_constructE
	.align		8
        /*0050*/ 	.dword	_ZN41_INTERNAL_e79d1446_4_k_cu_10d27155_1499144cuda3std3__48in_placeE
	.align		8
        /*0058*/ 	.dword	_ZN41_INTERNAL_e79d1446_4_k_cu_10d27155_1499144cuda3std3__420unreachable_sentinelE
	.align		8
        /*0060*/ 	.dword	_ZN41_INTERNAL_e79d1446_4_k_cu_10d27155_1499144cuda3std3__47nulloptE
	.align		8
        /*0068*/ 	.dword	_ZN41_INTERNAL_e79d1446_4_k_cu_10d27155_1499144cuda3std3__48unexpectE
	.align		8
        /*0070*/ 	.dword	_ZN41_INTERNAL_e79d1446_4_k_cu_10d27155_1499144cuda3std6ranges3__45__cpo4swapE
	.align		8
        /*0078*/ 	.dword	_ZN41_INTERNAL_e79d1446_4_k_cu_10d27155_1499144cuda3std6ranges3__45__cpo9iter_moveE
	.align		8
        /*0080*/ 	.dword	_ZN41_INTERNAL_e79d1446_4_k_cu_10d27155_1499144cuda3std6ranges3__45__cpo5beginE
	.align		8
        /*0088*/ 	.dword	_ZN41_INTERNAL_e79d1446_4_k_cu_10d27155_1499144cuda3std6ranges3__45__cpo3endE
	.align		8
        /*0090*/ 	.dword	_ZN41_INTERNAL_e79d1446_4_k_cu_10d27155_1499144cuda3std6ranges3__45__cpo6cbeginE
	.align		8
        /*0098*/ 	.dword	_ZN41_INTERNAL_e79d1446_4_k_cu_10d27155_1499144cuda3std6ranges3__45__cpo4cendE
	.align		8
        /*00a0*/ 	.dword	_ZN41_INTERNAL_e79d1446_4_k_cu_10d27155_1499144cuda3std6ranges3__45__cpo7advanceE
	.align		8
        /*00a8*/ 	.dword	_ZN41_INTERNAL_e79d1446_4_k_cu_10d27155_1499144cuda3std6ranges3__45__cpo9iter_swapE
	.align		8
        /*00b0*/ 	.dword	_ZN41_INTERNAL_e79d1446_4_k_cu_10d27155_1499144cuda3std6ranges3__45__cpo4nextE
	.align		8
        /*00b8*/ 	.dword	_ZN41_INTERNAL_e79d1446_4_k_cu_10d27155_1499144cuda3std6ranges3__45__cpo4prevE
	.align		8
        /*00c0*/ 	.dword	_ZN41_INTERNAL_e79d1446_4_k_cu_10d27155_1499144cuda3std6ranges3__45__cpo4dataE
	.align		8
        /*00c8*/ 	.dword	_ZN41_INTERNAL_e79d1446_4_k_cu_10d27155_1499144cuda3std6ranges3__45__cpo5cdataE
	.align		8
        /*00d0*/ 	.dword	_ZN41_INTERNAL_e79d1446_4_k_cu_10d27155_1499144cuda3std6ranges3__45__cpo4sizeE
	.align		8
        /*00d8*/ 	.dword	_ZN41_INTERNAL_e79d1446_4_k_cu_10d27155_1499144cuda3std6ranges3__45__cpo5ssizeE
	.align		8
        /*00e0*/ 	.dword	_ZN41_INTERNAL_e79d1446_4_k_cu_10d27155_1499144cuda3std6ranges3__45__cpo8distanceE
	.align		8
        /*00e8*/ 	.dword	_ZN41_INTERNAL_e79d1446_4_k_cu_10d27155_1499146thrust24THRUST_300001_SM_1000_NS6system6detail10sequential3seqE
	.align		8
        /*00f0*/ 	.dword	_ZN41_INTERNAL_e79d1446_4_k_cu_10d27155_1499146thrust24THRUST_300001_SM_1000_NS6system3cpp3parE
	.align		8
        /*00f8*/ 	.dword	_ZN41_INTERNAL_e79d1446_4_k_cu_10d27155_1499146thrust24THRUST_300001_SM_1000_NS8cuda_cub3parE
	.align		8
        /*0100*/ 	.dword	_ZN41_INTERNAL_e79d1446_4_k_cu_10d27155_1499146thrust24THRUST_300001_SM_1000_NS8cuda_cub10par_nosyncE
	.align		8
        /*0108*/ 	.dword	_ZN41_INTERNAL_e79d1446_4_k_cu_10d27155_1499146thrust24THRUST_300001_SM_1000_NS12placeholders2_1E
	.align		8
        /*0110*/ 	.dword	_ZN41_INTERNAL_e79d1446_4_k_cu_10d27155_1499146thrust24THRUST_300001_SM_1000_NS12placeholders2_2E
	.align		8
        /*0118*/ 	.dword	_ZN41_INTERNAL_e79d1446_4_k_cu_10d27155_1499146thrust24THRUST_300001_SM_1000_NS12placeholders2_3E
	.align		8
        /*0120*/ 	.dword	_ZN41_INTERNAL_e79d1446_4_k_cu_10d27155_1499146thrust24THRUST_300001_SM_1000_NS12placeholders2_4E
	.align		8
        /*0128*/ 	.dword	_ZN41_INTERNAL_e79d1446_4_k_cu_10d27155_1499146thrust24THRUST_300001_SM_1000_NS12placeholders2_5E
	.align		8
        /*0130*/ 	.dword	_ZN41_INTERNAL_e79d1446_4_k_cu_10d27155_1499146thrust24THRUST_300001_SM_1000_NS12placeholders2_6E
	.align		8
        /*0138*/ 	.dword	_ZN41_INTERNAL_e79d1446_4_k_cu_10d27155_1499146thrust24THRUST_300001_SM_1000_NS12placeholders2_7E
	.align		8
        /*0140*/ 	.dword	_ZN41_INTERNAL_e79d1446_4_k_cu_10d27155_1499146thrust24THRUST_300001_SM_1000_NS12placeholders2_8E
	.align		8
        /*0148*/ 	.dword	_ZN41_INTERNAL_e79d1446_4_k_cu_10d27155_1499146thrust24THRUST_300001_SM_1000_NS12placeholders2_9E
	.align		8
        /*0150*/ 	.dword	_ZN41_INTERNAL_e79d1446_4_k_cu_10d27155_1499146thrust24THRUST_300001_SM_1000_NS12placeholders3_10E
	.align		8
        /*0158*/ 	.dword	_ZN41_INTERNAL_e79d1446_4_k_cu_10d27155_1499146thrust24THRUST_300001_SM_1000_NS3seqE
	.align		8
        /*0160*/ 	.dword	_ZN41_INTERNAL_e79d1446_4_k_cu_10d27155_1499146thrust24THRUST_300001_SM_1000_NS6deviceE


//--------------------- .text._ZN3cub18CUB_300001_SM_10006detail11EmptyKernelIvEEvv --------------------------
	.section	.text._ZN3cub18CUB_300001_SM_10006detail11EmptyKernelIvEEvv,"ax",@progbits
	.align	128
        .global         _ZN3cub18CUB_300001_SM_10006detail11EmptyKernelIvEEvv
        .type           _ZN3cub18CUB_300001_SM_10006detail11EmptyKernelIvEEvv,@function
        .size           _ZN3cub18CUB_300001_SM_10006detail11EmptyKernelIvEEvv,(.L_x_1 - _ZN3cub18CUB_300001_SM_10006detail11EmptyKernelIvEEvv)
        .other          _ZN3cub18CUB_300001_SM_10006detail11EmptyKernelIvEEvv,@"STO_CUDA_ENTRY STV_DEFAULT"
_ZN3cub18CUB_300001_SM_10006detail11EmptyKernelIvEEvv:
.text._ZN3cub18CUB_300001_SM_10006detail11EmptyKernelIvEEvv:
[----:B------:R-:W-:Y:S01]  /*0000*/  LDC R1, c[0x0][0x37c] ;  /* 0x0000df00ff017b82 */ /* 0x000fe20000000800 */
[----:B------:R-:W-:Y:S05]  /*0010*/  EXIT ;  /* 0x000000000000794d */ /* 0x000fea0003800000 */
.L_x_0:
[----:B------:R-:W-:-:S00]  /*0020*/  BRA `(.L_x_0) ;  /* 0xfffffffc00fc7947 */ /* 0x000fc0000383ffff */
[----:B------:R-:W-:-:S00]  /*0030*/  NOP ;  /* 0x0000000000007918 */ /* 0x000fc00000000000 */
        /* <DEDUP_REMOVED lines=12> */
.L_x_1:


//--------------------- .nv.shared.reserved.0     --------------------------
	.section	.nv.shared.reserved.0,"aw",@nobits
	.weak		__nv_reservedSMEM_offset_0_alias
	.size		__nv_reservedSMEM_offset_0_alias, 0, 64
	.other		__nv_reservedSMEM_offset_0_alias,@"STO_CUDA_RESERVED_SHARED STV_DEFAULT"
__nv_reservedSMEM_offset_0_alias:
	.zero		0
	.zero		64


//--------------------- .nv.global                --------------------------
	.section	.nv.global,"aw",@nobits
.nv.global:
	.type		_ZN41_INTERNAL_e79d1446_4_k_cu_10d27155_1499146thrust24THRUST_300001_SM_1000_NS12placeholders2_8E,@object
	.size		_ZN41_INTERNAL_e79d1446_4_k_cu_10d27155_1499146thrust24THRUST_300001_SM_1000_NS12placeholders2_8E,(_ZN41_INTERNAL_e79d1446_4_k_cu_10d27155_1499144cuda3std3__443_GLOBAL__N__e79d1446_4_k_cu_10d27155_1499146ignoreE - _ZN41_INTERNAL_e79d1446_4_k_cu_10d27155_1499146thrust24THRUST_300001_SM_1000_NS12placeholders2_8E)
_ZN41_INTERNAL_e79d1446_4_k_cu_10d27155_1499146thrust24THRUST_300001_SM_1000_NS12placeholders2_8E:
	.zero		1
	.type		_ZN41_INTERNAL_e79d1446_4_k_cu_10d27155_1499144cuda3std3__443_GLOBAL__N__e79d1446_4_k_cu_10d27155_1499146ignoreE,@object
	.size		_ZN41_INTERNAL_e79d1446_4_k_cu_10d27155_1499144cuda3std3__443_GLOBAL__N__e79d1446_4_k_cu_10d27155_1499146ignoreE,(_ZN41_INTERNAL_e79d1446_4_k_cu_10d27155_1499144cuda3std6ranges3__45__cpo4dataE - _ZN41_INTERNAL_e79d1446_4_k_cu_10d27155_1499144cuda3std3__443_GLOBAL__N__e79d1446_4_k_cu_10d27155_1499146ignoreE)
_ZN41_INTERNAL_e79d1446_4_k_cu_10d27155_1499144cuda3std3__443_GLOBAL__N__e79d1446_4_k_cu_10d27155_1499146ignoreE:
	.zero		1
	.type		_ZN41_INTERNAL_e79d1446_4_k_cu_10d27155_1499144cuda3std6ranges3__45__cpo4dataE,@object
	.size		_ZN41_INTERNAL_e79d1446_4_k_cu_10d27155_1499144cuda3std6ranges3__45__cpo4dataE,(_ZN41_INTERNAL_e79d1446_4_k_cu_10d27155_1499146thrust24THRUST_300001_SM_1000_NS8cuda_cub10par_nosyncE - _ZN41_INTERNAL_e79d1446_4_k_cu_10d27155_1499144cuda3std6ranges3__45__cpo4dataE)
_ZN41_INTERNAL_e79d1446_4_k_cu_10d27155_1499144cuda3std6ranges3__45__cpo4dataE:
	.zero		1
	.type		_ZN41_INTERNAL_e79d1446_4_k_cu_10d27155_1499146thrust24THRUST_300001_SM_1000_NS8cuda_cub10par_nosyncE,@object
	.size		_ZN41_INTERNAL_e79d1446_4_k_cu_10d27155_1499146thrust24THRUST_300001_SM_1000_NS8cuda_cub10par_nosyncE,(_ZN41_INTERNAL_e79d1446_4_k_cu_10d27155_1499144cuda3std3__45__cpo5beginE - _ZN41_INTERNAL_e79d1446_4_k_cu_10d27155_1499146thrust24THRUST_300001_SM_1000_NS8cuda_cub10par_nosyncE)
_ZN41_INTERNAL_e79d1446_4_k_cu_10d27155_1499146thrust24THRUST_300001_SM_1000_NS8cuda_cub10par_nosyncE:
	.zero		1
	.type		_ZN41_INTERNAL_e79d1446_4_k_cu_10d27155_1499144cuda3std3__45__cpo5beginE,@object
	.size		_ZN41_INTERNAL_e79d1446_4_k_cu_10d27155_1499144cuda3std3__45__cpo5beginE,(_ZN41_INTERNAL_e79d1446_4_k_cu_10d27155_1499144cuda3std6ranges3__45__cpo5beginE - _ZN41_INTERNAL_e79d1446_4_k_cu_10d27155_1499144cuda3std3__45__cpo5beginE)
_ZN41_INTERNAL_e79d1446_4_k_cu_10d27155_1499144cuda3std3__45__cpo5beginE:
	.zero		1
	.type		_ZN41_INTERNAL_e79d1446_4_k_cu_10d27155_1499144cuda3std6ranges3__45__cpo5beginE,@object
	.size		_ZN41_INTERNAL_e79d1446_4_k_cu_10d27155_1499144cuda3std6ranges3__45__cpo5beginE,(_ZN41_INTERNAL_e79d1446_4_k_cu_10d27155_1499146thrust24THRUST_300001_SM_1000_NS6deviceE - _ZN41_INTERNAL_e79d1446_4_k_cu_10d27155_1499144cuda3std6ranges3__45__cpo5beginE)
_ZN41_INTERNAL_e79d1446_4_k_cu_10d27155_1499144cuda3std6ranges3__45__cpo5beginE:
	.zero		1
	.type		_ZN41_INTERNAL_e79d1446_4_k_cu_10d27155_1499146thrust24THRUST_300001_SM_1000_NS6deviceE,@object
	.size		_ZN41_INTERNAL_e79d1446_4_k_cu_10d27155_1499146thrust24THRUST_300001_SM_1000_NS6deviceE,(_ZN41_INTERNAL_e79d1446_4_k_cu_10d27155_1499144cuda3std3__47nulloptE - _ZN41_INTERNAL_e79d1446_4_k_cu_10d27155_1499146thrust24THRUST_300001_SM_1000_NS6deviceE)
_ZN41_INTERNAL_e79d1446_4_k_cu_10d27155_1499146thrust24THRUST_300001_SM_1000_NS6deviceE:
	.zero		1
	.type		_ZN41_INTERNAL_e79d1446_4_k_cu_10d27155_1499144cuda3std3__47nulloptE,@object
	.size		_ZN41_INTERNAL_e79d1446_4_k_cu_10d27155_1499144cuda3std3__47nulloptE,(_ZN41_INTERNAL_e79d1446_4_k_cu_10d27155_1499144cuda3std6ranges3__45__cpo8distanceE - _ZN41_INTERNAL_e79d1446_4_k_cu_10d27155_1499144cuda3std3__47nulloptE)
_ZN41_INTERNAL_e79d1446_4_k_cu_10d27155_1499144cuda3std3__47nulloptE:
	.zero		1
	.type		_ZN41_INTERNAL_e79d1446_4_k_cu_10d27155_1499144cuda3std6ranges3__45__cpo8distanceE,@object
	.size		_ZN41_INTERNAL_e79d1446_4_k_cu_10d27155_1499144cuda3std6ranges3__45__cpo8distanceE,(_ZN41_INTERNAL_e79d1446_4_k_cu_10d27155_1499146thrust24THRUST_300001_SM_1000_NS12placeholders2_4E - _ZN41_INTERNAL_e79d1446_4_k_cu_10d27155_1499144cuda3std6ranges3__45__cpo8distanceE)
_ZN41_INTERNAL_e79d1446_4_k_cu_10d27155_1499144cuda3std6ranges3__45__cpo8distanceE:
	.zero		1
	.type		_ZN41_INTERNAL_e79d1446_4_k_cu_10d27155_1499146thrust24THRUST_300001_SM_1000_NS12placeholders2_4E,@object
	.size		_ZN41_INTERNAL_e79d1446_4_k_cu_10d27155_1499146thrust24THRUST_300001_SM_1000_NS12placeholders2_4E,(_ZN41_INTERNAL_e79d1446_4_k_cu_10d27155_1499144cuda3std3__45__cpo6rbeginE - _ZN41_INTERNAL_e79d1446_4_k_cu_10d27155_1499146thrust24THRUST_300001_SM_1000_NS12placeholders2_4E)
_ZN41_INTERNAL_e79d1446_4_k_cu_10d27155_1499146thrust24THRUST_300001_SM_1000_NS12placeholders2_4E:
	.zero		1
	.type		_ZN41_INTERNAL_e79d1446_4_k_cu_10d27155_1499144cuda3std3__45__cpo6rbeginE,@object
	.size		_ZN41_INTERNAL_e79d1446_4_k_cu_10d27155_1499144cuda3std3__45__cpo6rbeginE,(_ZN41_INTERNAL_e79d1446_4_k_cu_10d27155_1499144cuda3std6ranges3__45__cpo7advanceE - _ZN41_INTERNAL_e79d1446_4_k_cu_10d27155_1499144cuda3std3__45__cpo6rbeginE)
_ZN41_INTERNAL_e79d1446_4_k_cu_10d27155_1499144cuda3std3__45__cpo6rbeginE:
	.zero		1
	.type		_ZN41_INTERNAL_e79d1446_4_k_cu_10d27155_1499144cuda3std6ranges3__45__cpo7advanceE,@object
	.size		_ZN41_INTERNAL_e79d1446_4_k_cu_10d27155_1499144cuda3std6ranges3__45__cpo7advanceE,(_ZN41_INTERNAL_e79d1446_4_k_cu_10d27155_1499146thrust24THRUST_300001_SM_1000_NS12placeholders3_10E - _ZN41_INTERNAL_e79d1446_4_k_cu_10d27155_1499144cuda3std6ranges3__45__cpo7advanceE)
_ZN41_INTERNAL_e79d1446_4_k_cu_10d27155_1499144cuda3std6ranges3__45__cpo7advanceE:
	.zero		1
	.type		_ZN41_INTERNAL_e79d1446_4_k_cu_10d27155_1499146thrust24THRUST_300001_SM_1000_NS12placeholders3_10E,@object
	.size		_ZN41_INTERNAL_e79d1446_4_k_cu_10d27155_1499146thrust24THRUST_300001_SM_1000_NS12placeholders3_10E,(_ZN41_INTERNAL_e79d1446_4_k_cu_10d27155_1499144cuda3std3__48in_placeE - _ZN41_INTERNAL_e79d1446_4_k_cu_10d27155_1499146thrust24THRUST_300001_SM_1000_NS12placeholders3_10E)
_ZN41_INTERNAL_e79d1446_4_k_cu_10d27155_1499146thrust24THRUST_300001_SM_1000_NS12placeholders3_10E:
	.zero		1
	.type		_ZN41_INTERNAL_e79d1446_4_k_cu_10d27155_1499144cuda3std3__48in_placeE,@object
	.size		_ZN41_INTERNAL_e79d1446_4_k_cu_10d27155_1499144cuda3std3__48in_placeE,(_ZN41_INTERNAL_e79d1446_4_k_cu_10d27155_1499144cuda3std6ranges3__45__cpo4sizeE - _ZN41_INTERNAL_e79d1446_4_k_cu_10d27155_1499144cuda3std3__48in_placeE)
_ZN41_INTERNAL_e79d1446_4_k_cu_10d27155_1499144cuda3std3__48in_placeE:
	.zero		1
	.type		_ZN41_INTERNAL_e79d1446_4_k_cu_10d27155_1499144cuda3std6ranges3__45__cpo4sizeE,@object
	.size		_ZN41_INTERNAL_e79d1446_4_k_cu_10d27155_1499144cuda3std6ranges3__45__cpo4sizeE,(_ZN41_INTERNAL_e79d1446_4_k_cu_10d27155_1499146thrust24THRUST_300001_SM_1000_NS12placeholders2_2E - _ZN41_INTERNAL_e79d1446_4_k_cu_10d27155_1499144cuda3std6ranges3__45__cpo4sizeE)
_ZN41_INTERNAL_e79d1446_4_k_cu_10d27155_1499144cuda3std6ranges3__45__cpo4sizeE:
	.zero		1
	.type		_ZN41_INTERNAL_e79d1446_4_k_cu_10d27155_1499146thrust24THRUST_300001_SM_1000_NS12placeholders2_2E,@object
	.size		_ZN41_INTERNAL_e79d1446_4_k_cu_10d27155_1499146thrust24THRUST_300001_SM_1000_NS12placeholders2_2E,(_ZN41_INTERNAL_e79d1446_4_k_cu_10d27155_1499144cuda3std3__45__cpo6cbeginE - _ZN41_INTERNAL_e79d1446_4_k_cu_10d27155_1499146thrust24THRUST_300001_SM_1000_NS12placeholders2_2E)
_ZN41_INTERNAL_e79d1446_4_k_cu_10d27155_1499146thrust24THRUST_300001_SM_1000_NS12placeholders2_2E:
	.zero		1
	.type		_ZN41_INTERNAL_e79d1446_4_k_cu_10d27155_1499144cuda3std3__45__cpo6cbeginE,@object
	.size		_ZN41_INTERNAL_e79d1446_4_k_cu_10d27155_1499144cuda3std3__45__cpo6cbeginE,(_ZN41_INTERNAL_e79d1446_4_k_cu_10d27155_1499144cuda3std6ranges3__45__cpo6cbeginE - _ZN41_INTERNAL_e79d1446_4_k_cu_10d27155_1499144cuda3std3__45__cpo6cbeginE)
_ZN41_INTERNAL_e79d1446_4_k_cu_10d27155_1499144cuda3std3__45__cpo6cbeginE:
	.zero		1
	.type		_ZN41_INTERNAL_e79d1446_4_k_cu_10d27155_1499144cuda3std6ranges3__45__cpo6cbeginE,@object
	.size		_ZN41_INTERNAL_e79d1446_4_k_cu_10d27155_1499144cuda3std6ranges3__45__cpo6cbeginE,(_ZN41_INTERNAL_e79d1446_4_k_cu_10d27155_1499146thrust24THRUST_300001_SM_1000_NS12placeholders2_6E - _ZN41_INTERNAL_e79d1446_4_k_cu_10d27155_1499144cuda3std6ranges3__45__cpo6cbeginE)
_ZN41_INTERNAL_e79d1446_4_k_cu_10d27155_1499144cuda3std6ranges3__45__cpo6cbeginE:
	.zero		1
	.type		_ZN41_INTERNAL_e79d1446_4_k_cu_10d27155_1499146thrust24THRUST_300001_SM_1000_NS12placeholders2_6E,@object
	.size		_ZN41_INTERNAL_e79d1446_4_k_cu_10d27155_1499146thrust24THRUST_300001_SM_1000_NS12placeholders2_6E,(_ZN41_INTERNAL_e79d1446_4_k_cu_10d27155_1499144cuda3std3__45__cpo7crbeginE - _ZN41_INTERNAL_e79d1446_4_k_cu_10d27155_1499146thrust24THRUST_300001_SM_1000_NS12placeholders2_6E)
_ZN41_INTERNAL_e79d1446_4_k_cu_10d27155_1499146thrust24THRUST_300001_SM_1000_NS12placeholders2_6E:
	.zero		1
	.type		_ZN41_INTERNAL_e79d1446_4_k_cu_10d27155_1499144cuda3std3__45__cpo7crbeginE,@object
	.size		_ZN41_INTERNAL_e79d1446_4_k_cu_10d27155_1499144cuda3std3__45__cpo7crbeginE,(_ZN41_INTERNAL_e79d1446_4_k_cu_10d27155_1499144cuda3std6ranges3__45__cpo4nextE - _ZN41_INTERNAL_e79d1446_4_k_cu_10d27155_1499144cuda3std3__45__cpo7crbeginE)
_ZN41_INTERNAL_e79d1446_4_k_cu_10d27155_1499144cuda3std3__45__cpo7crbeginE:
	.zero		1
	.type		_ZN41_INTERNAL_e79d1446_4_k_cu_10d27155_1499144cuda3std6ranges3__45__cpo4nextE,@object
	.size		_ZN41_INTERNAL_e79d1446_4_k_cu_10d27155_1499144cuda3std6ranges3__45__cpo4nextE,(_ZN41_INTERNAL_e79d1446_4_k_cu_10d27155_1499144cuda3std6ranges3__45__cpo4swapE - _ZN41_INTERNAL_e79d1446_4_k_cu_10d27155_1499144cuda3std6ranges3__45__cpo4nextE)
_ZN41_INTERNAL_e79d1446_4_k_cu_10d27155_1499144cuda3std6ranges3__45__cpo4nextE:
	.zero		1
	.type		_ZN41_INTERNAL_e79d1446_4_k_cu_10d27155_1499144cuda3std6ranges3__45__cpo4swapE,@object
	.size		_ZN41_INTERNAL_e79d1446_4_k_cu_10d27155_1499144cuda3std6ranges3__45__cpo4swapE,(_ZN41_INTERNAL_e79d1446_4_k_cu_10d27155_1499146thrust24THRUST_300001_SM_1000_NS6system3cpp3parE - _ZN41_INTERNAL_e79d1446_4_k_cu_10d27155_1499144cuda3std6ranges3__45__cpo4swapE)
_ZN41_INTERNAL_e79d1446_4_k_cu_10d27155_1499144cuda3std6ranges3__45__cpo4swapE:
	.zero		1
	.type		_ZN41_INTERNAL_e79d1446_4_k_cu_10d27155_1499146thrust24THRUST_300001_SM_1000_NS6system3cpp3parE,@object
	.size		_ZN41_INTERNAL_e79d1446_4_k_cu_10d27155_1499146thrust24THRUST_300001_SM_1000_NS6system3cpp3parE,(_ZN41_INTERNAL_e79d1446_4_k_cu_10d27155_1499146thrust24THRUST_300001_SM_1000_NS3seqE - _ZN41_INTERNAL_e79d1446_4_k_cu_10d27155_1499146thrust24THRUST_300001_SM_1000_NS6system3cpp3parE)
_ZN41_INTERNAL_e79d1446_4_k_cu_10d27155_1499146thrust24THRUST_300001_SM_1000_NS6system3cpp3parE:
	.zero		1
	.type		_ZN41_INTERNAL_e79d1446_4_k_cu_10d27155_1499146thrust24THRUST_300001_SM_1000_NS3seqE,@object
	.size		_ZN41_INTERNAL_e79d1446_4_k_cu_10d27155_1499146thrust24THRUST_300001_SM_1000_NS3seqE,(_ZN41_INTERNAL_e79d1446_4_k_cu_10d27155_1499144cuda3std3__420unreachable_sentinelE - _ZN41_INTERNAL_e79d1446_4_k_cu_10d27155_1499146thrust24THRUST_300001_SM_1000_NS3seqE)
_ZN41_INTERNAL_e79d1446_4_k_cu_10d27155_1499146thrust24THRUST_300001_SM_1000_NS3seqE:
	.zero		1
	.type		_ZN41_INTERNAL_e79d1446_4_k_cu_10d27155_1499144cuda3std3__420unreachable_sentinelE,@object
	.size		_ZN41_INTERNAL_e79d1446_4_k_cu_10d27155_1499144cuda3std3__420unreachable_sentinelE,(_ZN41_INTERNAL_e79d1446_4_k_cu_10d27155_1499144cuda3std6ranges3__45__cpo5ssizeE - _ZN41_INTERNAL_e79d1446_4_k_cu_10d27155_1499144cuda3std3__420unreachable_sentinelE)
_ZN41_INTERNAL_e79d1446_4_k_cu_10d27155_1499144cuda3std3__420unreachable_sentinelE:
	.zero		1
	.type		_ZN41_INTERNAL_e79d1446_4_k_cu_10d27155_1499144cuda3std6ranges3__45__cpo5ssizeE,@object
	.size		_ZN41_INTERNAL_e79d1446_4_k_cu_10d27155_1499144cuda3std6ranges3__45__cpo5ssizeE,(_ZN41_INTERNAL_e79d1446_4_k_cu_10d27155_1499146thrust24THRUST_300001_SM_1000_NS12placeholders2_3E - _ZN41_INTERNAL_e79d1446_4_k_cu_10d27155_1499144cuda3std6ranges3__45__cpo5ssizeE)
_ZN41_INTERNAL_e79d1446_4_k_cu_10d27155_1499144cuda3std6ranges3__45__cpo5ssizeE:
	.zero		1
	.type		_ZN41_INTERNAL_e79d1446_4_k_cu_10d27155_1499146thrust24THRUST_300001_SM_1000_NS12placeholders2_3E,@object
	.size		_ZN41_INTERNAL_e79d1446_4_k_cu_10d27155_1499146thrust24THRUST_300001_SM_1000_NS12placeholders2_3E,(_ZN41_INTERNAL_e79d1446_4_k_cu_10d27155_1499144cuda3std3__45__cpo4cendE - _ZN41_INTERNAL_e79d1446_4_k_cu_10d27155_1499146thrust24THRUST_300001_SM_1000_NS12placeholders2_3E)
_ZN41_INTERNAL_e79d1446_4_k_cu_10d27155_1499146thrust24THRUST_300001_SM_1000_NS12placeholders2_3E:
	.zero		1
	.type		_ZN41_INTERNAL_e79d1446_4_k_cu_10d27155_1499144cuda3std3__45__cpo4cendE,@object
	.size		_ZN41_INTERNAL_e79d1446_4_k_cu_10d27155_1499144cuda3std3__45__cpo4cendE,(_ZN41_INTERNAL_e79d1446_4_k_cu_10d27155_1499144cuda3std6ranges3__45__cpo4cendE - _ZN41_INTERNAL_e79d1446_4_k_cu_10d27155_1499144cuda3std3__45__cpo4cendE)
_ZN41_INTERNAL_e79d1446_4_k_cu_10d27155_1499144cuda3std3__45__cpo4cendE:
	.zero		1
	.type		_ZN41_INTERNAL_e79d1446_4_k_cu_10d27155_1499144cuda3std6ranges3__45__cpo4cendE,@object
	.size		_ZN41_INTERNAL_e79d1446_4_k_cu_10d27155_1499144cuda3std6ranges3__45__cpo4cendE,(_ZN41_INTERNAL_e79d1446_4_k_cu_10d27155_1499146thrust24THRUST_300001_SM_1000_NS12placeholders2_7E - _ZN41_INTERNAL_e79d1446_4_k_cu_10d27155_1499144cuda3std6ranges3__45__cpo4cendE)
_ZN41_INTERNAL_e79d1446_4_k_cu_10d27155_1499144cuda3std6ranges3__45__cpo4cendE:
	.zero		1
	.type		_ZN41_INTERNAL_e79d1446_4_k_cu_10d27155_1499146thrust24THRUST_300001_SM_1000_NS12placeholders2_7E,@object
	.size		_ZN41_INTERNAL_e79d1446_4_k_cu_10d27155_1499146thrust24THRUST_300001_SM_1000_NS12placeholders2_7E,(_ZN41_INTERNAL_e79d1446_4_k_cu_10d27155_1499144cuda3std3__45__cpo5crendE - _ZN41_INTERNAL_e79d1446_4_k_cu_10d27155_1499146thrust24THRUST_300001_SM_1000_NS12placeholders2_7E)
_ZN41_INTERNAL_e79d1446_4_k_cu_10d27155_1499146thrust24THRUST_300001_SM_1000_NS12placeholders2_7E:
	.zero		1
	.type		_ZN41_INTERNAL_e79d1446_4_k_cu_10d27155_1499144cuda3std3__45__cpo5crendE,@object
	.size		_ZN41_INTERNAL_e79d1446_4_k_cu_10d27155_1499144cuda3std3__45__cpo5crendE,(_ZN41_INTERNAL_e79d1446_4_k_cu_10d27155_1499144cuda3std6ranges3__45__cpo4prevE - _ZN41_INTERNAL_e79d1446_4_k_cu_10d27155_1499144cuda3std3__45__cpo5crendE)
_ZN41_INTERNAL_e79d1446_4_k_cu_10d27155_1499144cuda3std3__45__cpo5crendE:
	.zero		1
	.type		_ZN41_INTERNAL_e79d1446_4_k_cu_10d27155_1499144cuda3std6ranges3__45__cpo4prevE,@object
	.size		_ZN41_INTERNAL_e79d1446_4_k_cu_10d27155_1499144cuda3std6ranges3__45__cpo4prevE,(_ZN41_INTERNAL_e79d1446_4_k_cu_10d27155_1499144cuda3std6ranges3__45__cpo9iter_moveE - _ZN41_INTERNAL_e79d1446_4_k_cu_10d27155_1499144cuda3std6ranges3__45__cpo4prevE)
_ZN41_INTERNAL_e79d1446_4_k_cu_10d27155_1499144cuda3std6ranges3__45__cpo4prevE:
	.zero		1
	.type		_ZN41_INTERNAL_e79d1446_4_k_cu_10d27155_1499144cuda3std6ranges3__45__cpo9iter_moveE,@object
	.size		_ZN41_INTERNAL_e79d1446_4_k_cu_10d27155_1499144cuda3std6ranges3__45__cpo9iter_moveE,(_ZN41_INTERNAL_e79d1446_4_k_cu_10d27155_1499146thrust24THRUST_300001_SM_1000_NS8cuda_cub3parE - _ZN41_INTERNAL_e79d1446_4_k_cu_10d27155_1499144cuda3std6ranges3__45__cpo9iter_moveE)
_ZN41_INTERNAL_e79d1446_4_k_cu_10d27155_1499144cuda3std6ranges3__45__cpo9iter_moveE:
	.zero		1
	.type		_ZN41_INTERNAL_e79d1446_4_k_cu_10d27155_1499146thrust24THRUST_300001_SM_1000_NS8cuda_cub3parE,@object
	.size		_ZN41_INTERNAL_e79d1446_4_k_cu_10d27155_1499146thrust24THRUST_300001_SM_1000_NS8cuda_cub3parE,(_ZN41_INTERNAL_e79d1446_4_k_cu_10d27155_1499146thrust24THRUST_300001_SM_1000_NS12placeholders2_9E - _ZN41_INTERNAL_e79d1446_4_k_cu_10d27155_1499146thrust24THRUST_300001_SM_1000_NS8cuda_cub3parE)
_ZN41_INTERNAL_e79d1446_4_k_cu_10d27155_1499146thrust24THRUST_300001_SM_1000_NS8cuda_cub3parE:
	.zero		1
	.type		_ZN41_INTERNAL_e79d1446_4_k_cu_10d27155_1499146thrust24THRUST_300001_SM_1000_NS12placeholders2_9E,@object
	.size		_ZN41_INTERNAL_e79d1446_4_k_cu_10d27155_1499146thrust24THRUST_300001_SM_1000_NS12placeholders2_9E,(_ZN41_INTERNAL_e79d1446_4_k_cu_10d27155_1499144cuda3std3__419piecewise_constructE - _ZN41_INTERNAL_e79d1446_4_k_cu_10d27155_1499146thrust24THRUST_300001_SM_1000_NS12placeholders2_9E)
_ZN41_INTERNAL_e79d1446_4_k_cu_10d27155_1499146thrust24THRUST_300001_SM_1000_NS12placeholders2_9E:
	.zero		1
	.type		_ZN41_INTERNAL_e79d1446_4_k_cu_10d27155_1499144cuda3std3__419piecewise_constructE,@object
	.size		_ZN41_INTERNAL_e79d1446_4_k_cu_10d27155_1499144cuda3std3__419piecewise_constructE,(_ZN41_INTERNAL_e79d1446_4_k_cu_10d27155_1499144cuda3std6ranges3__45__cpo5cdataE - _ZN41_INTERNAL_e79d1446_4_k_cu_10d27155_1499144cuda3std3__419piecewise_constructE)
_ZN41_INTERNAL_e79d1446_4_k_cu_10d27155_1499144cuda3std3__419piecewise_constructE:
	.zero		1
	.type		_ZN41_INTERNAL_e79d1446_4_k_cu_10d27155_1499144cuda3std6ranges3__45__cpo5cdataE,@object
	.size		_ZN41_INTERNAL_e79d1446_4_k_cu_10d27155_1499144cuda3std6ranges3__45__cpo5cdataE,(_ZN41_INTERNAL_e79d1446_4_k_cu_10d27155_1499146thrust24THRUST_300001_SM_1000_NS12placeholders2_1E - _ZN41_INTERNAL_e79d1446_4_k_cu_10d27155_1499144cuda3std6ranges3__45__cpo5cdataE)
_ZN41_INTERNAL_e79d1446_4_k_cu_10d27155_1499144cuda3std6ranges3__45__cpo5cdataE:
	.zero		1
	.type		_ZN41_INTERNAL_e79d1446_4_k_cu_10d27155_1499146thrust24THRUST_300001_SM_1000_NS12placeholders2_1E,@object
	.size		_ZN41_INTERNAL_e79d1446_4_k_cu_10d27155_1499146thrust24THRUST_300001_SM_1000_NS12placeholders2_1E,(_ZN41_INTERNAL_e79d1446_4_k_cu_10d27155_1499144cuda3std3__45__cpo3endE - _ZN41_INTERNAL_e79d1446_4_k_cu_10d27155_1499146thrust24THRUST_300001_SM_1000_NS12placeholders2_1E)
_ZN41_INTERNAL_e79d1446_4_k_cu_10d27155_1499146thrust24THRUST_300001_SM_1000_NS12placeholders2_1E:
	.zero		1
	.type		_ZN41_INTERNAL_e79d1446_4_k_cu_10d27155_1499144cuda3std3__45__cpo3endE,@object
	.size		_ZN41_INTERNAL_e79d1446_4_k_cu_10d27155_1499144cuda3std3__45__cpo3endE,(_ZN41_INTERNAL_e79d1446_4_k_cu_10d27155_1499144cuda3std6ranges3__45__cpo3endE - _ZN41_INTERNAL_e79d1446_4_k_cu_10d27155_1499144cuda3std3__45__cpo3endE)
_ZN41_INTERNAL_e79d1446_4_k_cu_10d27155_1499144cuda3std3__45__cpo3endE:
	.zero		1
	.type		_ZN41_INTERNAL_e79d1446_4_k_cu_10d27155_1499144cuda3std6ranges3__45__cpo3endE,@object
	.size		_ZN41_INTERNAL_e79d1446_4_k_cu_10d27155_1499144cuda3std6ranges3__45__cpo3endE,(_ZN41_INTERNAL_e79d1446_4_k_cu_10d27155_1499146thrust24THRUST_300001_SM_1000_NS12placeholders2_5E - _ZN41_INTERNAL_e79d1446_4_k_cu_10d27155_1499144cuda3std6ranges3__45__cpo3endE)
_ZN41_INTERNAL_e79d1446_4_k_cu_10d27155_1499144cuda3std6ranges3__45__cpo3endE:
	.zero		1
	.type		_ZN41_INTERNAL_e79d1446_4_k_cu_10d27155_1499146thrust24THRUST_300001_SM_1000_NS12placeholders2_5E,@object
	.size		_ZN41_INTERNAL_e79d1446_4_k_cu_10d27155_1499146thrust24THRUST_300001_SM_1000_NS12placeholders2_5E,(_ZN41_INTERNAL_e79d1446_4_k_cu_10d27155_1499144cuda3std3__45__cpo4rendE - _ZN41_INTERNAL_e79d1446_4_k_cu_10d27155_1499146thrust24THRUST_300001_SM_1000_NS12placeholders2_5E)
_ZN41_INTERNAL_e79d1446_4_k_cu_10d27155_1499146thrust24THRUST_300001_SM_1000_NS12placeholders2_5E:
	.zero		1
	.type		_ZN41_INTERNAL_e79d1446_4_k_cu_10d27155_1499144cuda3std3__45__cpo4rendE,@object
	.size		_ZN41_INTERNAL_e79d1446_4_k_cu_10d27155_1499144cuda3std3__45__cpo4rendE,(_ZN41_INTERNAL_e79d1446_4_k_cu_10d27155_1499144cuda3std6ranges3__45__cpo9iter_swapE - _ZN41_INTERNAL_e79d1446_4_k_cu_10d27155_1499144cuda3std3__45__cpo4rendE)
_ZN41_INTERNAL_e79d1446_4_k_cu_10d27155_1499144cuda3std3__45__cpo4rendE:
	.zero		1
	.type		_ZN41_INTERNAL_e79d1446_4_k_cu_10d27155_1499144cuda3std6ranges3__45__cpo9iter_swapE,@object
	.size		_ZN41_INTERNAL_e79d1446_4_k_cu_10d27155_1499144cuda3std6ranges3__45__cpo9iter_swapE,(_ZN41_INTERNAL_e79d1446_4_k_cu_10d27155_1499144cuda3std3__48unexpectE - _ZN41_INTERNAL_e79d1446_4_k_cu_10d27155_1499144cuda3std6ranges3__45__cpo9iter_swapE)
_ZN41_INTERNAL_e79d1446_4_k_cu_10d27155_1499144cuda3std6ranges3__45__cpo9iter_swapE:
	.zero		1
	.type		_ZN41_INTERNAL_e79d1446_4_k_cu_10d27155_1499144cuda3std3__48unexpectE,@object
	.size		_ZN41_INTERNAL_e79d1446_4_k_cu_10d27155_1499144cuda3std3__48unexpectE,(_ZN41_INTERNAL_e79d1446_4_k_cu_10d27155_1499146thrust24THRUST_300001_SM_1000_NS6system6detail10sequential3seqE - _ZN41_INTERNAL_e79d1446_4_k_cu_10d27155_1499144cuda3std3__48unexpectE)
_ZN41_INTERNAL_e79d1446_4_k_cu_10d27155_1499144cuda3std3__48unexpectE:
	.zero		1
	.type		_ZN41_INTERNAL_e79d1446_4_k_cu_10d27155_1499146thrust24THRUST_300001_SM_1000_NS6system6detail10sequential3seqE,@object
	.size		_ZN41_INTERNAL_e79d1446_4_k_cu_10d27155_1499146thrust24THRUST_300001_SM_1000_NS6system6detail10sequential3seqE,(.L_29 - _ZN41_INTERNAL_e79d1446_4_k_cu_10d27155_1499146thrust24THRUST_300001_SM_1000_NS6system6detail10sequential3seqE)
_ZN41_INTERNAL_e79d1446_4_k_cu_10d27155_1499146thrust24THRUST_300001_SM_1000_NS6system6detail10sequential3seqE:
	.zero		1
.L_29:


//--------------------- .nv.constant0._ZN3cub18CUB_300001_SM_10006detail11EmptyKernelIvEEvv --------------------------
	.section	.nv.constant0._ZN3cub18CUB_300001_SM_10006detail11EmptyKernelIvEEvv,"a",@progbits
	.sectionflags	@""
	.align	4
.nv.constant0._ZN3cub18CUB_300001_SM_10006detail11EmptyKernelIvEEvv:
	.zero		896


//--------------------- SYMBOLS --------------------------

	.type		.nv.reservedSmem.offset0,@object
	.size		.nv.reservedSmem.offset0,0x4
